//
// Generated by NVIDIA NVVM Compiler
//
// Compiler Build ID: CL-36424714
// Cuda compilation tools, release 13.0, V13.0.88
// Based on NVVM 20.0.0
//

.version 9.0
.target sm_100
.address_size 64

	// .globl	_Z12vectorialSumPfS_S_i

.visible .entry _Z12vectorialSumPfS_S_i(
	.param .u64 .ptr .align 1 _Z12vectorialSumPfS_S_i_param_0,
	.param .u64 .ptr .align 1 _Z12vectorialSumPfS_S_i_param_1,
	.param .u64 .ptr .align 1 _Z12vectorialSumPfS_S_i_param_2,
	.param .u32 _Z12vectorialSumPfS_S_i_param_3
)
{
	.reg .pred 	%p<2>;
	.reg .b32 	%r<6>;
	.reg .b32 	%f<4>;
	.reg .b64 	%rd<11>;

	ld.param.u64 	%rd1, [_Z12vectorialSumPfS_S_i_param_0];
	ld.param.u64 	%rd2, [_Z12vectorialSumPfS_S_i_param_1];
	ld.param.u64 	%rd3, [_Z12vectorialSumPfS_S_i_param_2];
	ld.param.u32 	%r2, [_Z12vectorialSumPfS_S_i_param_3];
	mov.u32 	%r3, %ctaid.x;
	mov.u32 	%r4, %ntid.x;
	mov.u32 	%r5, %tid.x;
	mad.lo.s32 	%r1, %r3, %r4, %r5;
	setp.ge.s32 	%p1, %r1, %r2;
	@%p1 bra 	$L__BB0_2;
	cvta.to.global.u64 	%rd4, %rd1;
	cvta.to.global.u64 	%rd5, %rd2;
	cvta.to.global.u64 	%rd6, %rd3;
	mul.wide.s32 	%rd7, %r1, 4;
	add.s64 	%rd8, %rd4, %rd7;
	ld.global.f32 	%f1, [%rd8];
	add.s64 	%rd9, %rd5, %rd7;
	ld.global.f32 	%f2, [%rd9];
	add.f32 	%f3, %f1, %f2;
	add.s64 	%rd10, %rd6, %rd7;
	st.global.f32 	[%rd10], %f3;
$L__BB0_2:
	ret;

}


// ===== COMPILED SASS (sm_100) =====

	.target	sm_100

	.elftype	@"ET_EXEC"


//--------------------- .note.nv.tkinfo           --------------------------
	.section	.note.nv.tkinfo,"",@"SHT_NOTE"
	.sectionflags	@"SHF_NOTE_NV_TKINFO"
	.tkinfo
        /*0018*/ 	.word	0x00000002
        /*0030*/ 	.string	""
        /*0030*/ 	.string	"ptxas"
        /*0030*/ 	.string	"Cuda compilation tools, release 13.0, V13.0.88"
        /*0030*/ 	.string	"Build cuda_13.0.r13.0/compiler.36424714_0"
        /*0030*/ 	.string	"-arch sm_100 -m 64 "



//--------------------- .note.nv.cuinfo           --------------------------
	.section	.note.nv.cuinfo,"",@"SHT_NOTE"
	.sectionflags	@"SHF_NOTE_NV_CUINFO"
        /*0018*/ 	.short	0x0002
        /*001a*/ 	.short	0x0064
        /*001c*/ 	.short	0x0082
	.zero		2


//--------------------- .nv.info                  --------------------------
	.section	.nv.info,"",@"SHT_CUDA_INFO"
	.align	4


	//----- nvinfo : EIATTR_REGCOUNT
	.align		4
        /*0000*/ 	.byte	0x04, 0x2f
        /*0002*/ 	.short	(.L_1 - .L_0)
	.align		4
.L_0:
        /*0004*/ 	.word	index@(_Z12vectorialSumPfS_S_i)
        /*0008*/ 	.word	0x0000000c


	//----- nvinfo : EIATTR_FRAME_SIZE
	.align		4
.L_1:
        /*000c*/ 	.byte	0x04, 0x11
        /*000e*/ 	.short	(.L_3 - .L_2)
	.align		4
.L_2:
        /*0010*/ 	.word	index@(_Z12vectorialSumPfS_S_i)
        /*0014*/ 	.word	0x00000000


	//----- nvinfo : EIATTR_MIN_STACK_SIZE
	.align		4
.L_3:
        /*0018*/ 	.byte	0x04, 0x12
        /*001a*/ 	.short	(.L_5 - .L_4)
	.align		4
.L_4:
        /*001c*/ 	.word	index@(_Z12vectorialSumPfS_S_i)
        /*0020*/ 	.word	0x00000000
.L_5:


//--------------------- .nv.compat                --------------------------
	.section	.nv.compat,"",@"SHT_CUDA_COMPAT_INFO"
	.align	4
        /*0000*/ 	.byte	0x02, 0x09, 0x00, 0x00, 0x02, 0x02, 0x01, 0x00, 0x02, 0x05, 0x05, 0x00, 0x03, 0x07, 0x01, 0x01
        /*0010*/ 	.byte	0x02, 0x03, 0x00, 0x00, 0x02, 0x06, 0x01, 0x00, 0x04, 0x0b, 0x08, 0x00, 0x09, 0x00, 0x00, 0x00
        /*0020*/ 	.byte	0x00, 0x00, 0x00, 0x00


//--------------------- .nv.info._Z12vectorialSumPfS_S_i --------------------------
	.section	.nv.info._Z12vectorialSumPfS_S_i,"",@"SHT_CUDA_INFO"
	.sectionflags	@""
	.align	4


	//----- nvinfo : EIATTR_CUDA_API_VERSION
	.align		4
        /*0000*/ 	.byte	0x04, 0x37
        /*0002*/ 	.short	(.L_7 - .L_6)
.L_6:
        /*0004*/ 	.word	0x00000082


	//----- nvinfo : EIATTR_KPARAM_INFO
	.align		4
.L_7:
        /*0008*/ 	.byte	0x04, 0x17
        /*000a*/ 	.short	(.L_9 - .L_8)
.L_8:
        /*000c*/ 	.word	0x00000000
        /*0010*/ 	.short	0x0003
        /*0012*/ 	.short	0x0018
        /*0014*/ 	.byte	0x00, 0xf0, 0x11, 0x00


	//----- nvinfo : EIATTR_KPARAM_INFO
	.align		4
.L_9:
        /*0018*/ 	.byte	0x04, 0x17
        /*001a*/ 	.short	(.L_11 - .L_10)
.L_10:
        /*001c*/ 	.word	0x00000000
        /*0020*/ 	.short	0x0002
        /*0022*/ 	.short	0x0010
        /*0024*/ 	.byte	0x00, 0xf5, 0x21, 0x00


	//----- nvinfo : EIATTR_KPARAM_INFO
	.align		4
.L_11:
        /*0028*/ 	.byte	0x04, 0x17
        /*002a*/ 	.short	(.L_13 - .L_12)
.L_12:
        /*002c*/ 	.word	0x00000000
        /*0030*/ 	.short	0x0001
        /*0032*/ 	.short	0x0008
        /*0034*/ 	.byte	0x00, 0xf5, 0x21, 0x00


	//----- nvinfo : EIATTR_KPARAM_INFO
	.align		4
.L_13:
        /*0038*/ 	.byte	0x04, 0x17
        /*003a*/ 	.short	(.L_15 - .L_14)
.L_14:
        /*003c*/ 	.word	0x00000000
        /*0040*/ 	.short	0x0000
        /*0042*/ 	.short	0x0000
        /*0044*/ 	.byte	0x00, 0xf5, 0x21, 0x00


	//----- nvinfo : EIATTR_SPARSE_MMA_MASK
	.align		4
.L_15:
        /*0048*/ 	.byte	0x03, 0x50
        /*004a*/ 	.short	0x0000


	//----- nvinfo : EIATTR_MAXREG_COUNT
	.align		4
        /*004c*/ 	.byte	0x03, 0x1b
        /*004e*/ 	.short	0x00ff


	//----- nvinfo : EIATTR_MERCURY_ISA_VERSION
	.align		4
        /*0050*/ 	.byte	0x03, 0x5f
        /*0052*/ 	.short	0x0101


	//----- nvinfo : EIATTR_VRC_CTA_INIT_COUNT
	.align		4
        /*0054*/ 	.byte	0x02, 0x4a
	.zero		1
	.zero		1


	//----- nvinfo : EIATTR_EXIT_INSTR_OFFSETS
	.align		4
        /*0058*/ 	.byte	0x04, 0x1c
        /*005a*/ 	.short	(.L_17 - .L_16)


	//   ....[0]....
.L_16:
        /*005c*/ 	.word	0x00000070


	//   ....[1]....
        /*0060*/ 	.word	0x00000130


	//----- nvinfo : EIATTR_CBANK_PARAM_SIZE
	.align		4
.L_17:
        /*0064*/ 	.byte	0x03, 0x19
        /*0066*/ 	.short	0x001c


	//----- nvinfo : EIATTR_PARAM_CBANK
	.align		4
        /*0068*/ 	.byte	0x04, 0x0a
        /*006a*/ 	.short	(.L_19 - .L_18)
	.align		4
.L_18:
        /*006c*/ 	.word	index@(.nv.constant0._Z12vectorialSumPfS_S_i)
        /*0070*/ 	.short	0x0380
        /*0072*/ 	.short	0x001c


	//----- nvinfo : EIATTR_SW_WAR
	.align		4
.L_19:
        /*0074*/ 	.byte	0x04, 0x36
        /*0076*/ 	.short	(.L_21 - .L_20)
.L_20:
        /*0078*/ 	.word	0x00000008
.L_21:


//--------------------- .nv.callgraph             --------------------------
	.section	.nv.callgraph,"",@"SHT_CUDA_CALLGRAPH"
	.align	4
	.sectionentsize	8
	.align		4
        /*0000*/ 	.word	0x00000000
	.align		4
        /*0004*/ 	.word	0xffffffff
	.align		4
        /*0008*/ 	.word	0x00000000
	.align		4
        /*000c*/ 	.word	0xfffffffe
	.align		4
        /*0010*/ 	.word	0x00000000
	.align		4
        /*0014*/ 	.word	0xfffffffd
	.align		4
        /*0018*/ 	.word	0x00000000
	.align		4
        /*001c*/ 	.word	0xfffffffc


//--------------------- .text._Z12vectorialSumPfS_S_i --------------------------
	.section	.text._Z12vectorialSumPfS_S_i,"ax",@progbits
	.align	128
        .global         _Z12vectorialSumPfS_S_i
        .type           _Z12vectorialSumPfS_S_i,@function
        .size           _Z12vectorialSumPfS_S_i,(.L_x_1 - _Z12vectorialSumPfS_S_i)
        .other          _Z12vectorialSumPfS_S_i,@"STO_CUDA_ENTRY STV_DEFAULT"
_Z12vectorialSumPfS_S_i:
.text._Z12vectorialSumPfS_S_i:
[----:B------:R-:W-:Y:S01]  /*0000*/  LDC R1, c[0x0][0x37c] ;  /* 0x0000df00ff017b82 */ /* 0x000fe20000000800 */
[----:B------:R-:W0:Y:S07]  /*0010*/  S2R R0, SR_TID.X ;  /* 0x0000000000007919 */ /* 0x000e2e0000002100 */
[----:B------:R-:W0:Y:S01]  /*0020*/  S2UR UR4, SR_CTAID.X ;  /* 0x00000000000479c3 */ /* 0x000e220000002500 */
[----:B------:R-:W1:Y:S07]  /*0030*/  LDCU UR5, c[0x0][0x398] ;  /* 0x00007300ff0577ac */ /* 0x000e6e0008000800 */
[----:B------:R-:W0:Y:S02]  /*0040*/  LDC R9, c[0x0][0x360] ;  /* 0x0000d800ff097b82 */ /* 0x000e240000000800 */
[----:B0-----:R-:W-:-:S05]  /*0050*/  IMAD R9, R9, UR4, R0 ;  /* 0x0000000409097c24 */ /* 0x001fca000f8e0200 */
[----:B-1----:R-:W-:-:S13]  /*0060*/  ISETP.GE.AND P0, PT, R9, UR5, PT ;  /* 0x0000000509007c0c */ /* 0x002fda000bf06270 */
[----:B------:R-:W-:Y:S05]  /*0070*/  @P0 EXIT ;  /* 0x000000000000094d */ /* 0x000fea0003800000 */
[----:B------:R-:W0:Y:S01]  /*0080*/  LDC.64 R2, c[0x0][0x380] ;  /* 0x0000e000ff027b82 */ /* 0x000e220000000a00 */
[----:B------:R-:W1:Y:S07]  /*0090*/  LDCU.64 UR4, c[0x0][0x358] ;  /* 0x00006b00ff0477ac */ /* 0x000e6e0008000a00 */
[----:B------:R-:W2:Y:S08]  /*00a0*/  LDC.64 R4, c[0x0][0x388] ;  /* 0x0000e200ff047b82 */ /* 0x000eb00000000a00 */
[----:B------:R-:W3:Y:S01]  /*00b0*/  LDC.64 R6, c[0x0][0x390] ;  /* 0x0000e400ff067b82 */ /* 0x000ee20000000a00 */
[----:B0-----:R-:W-:-:S06]  /*00c0*/  IMAD.WIDE R2, R9, 0x4, R2 ;  /* 0x0000000409027825 */ /* 0x001fcc00078e0202 */
[----:B-1----:R-:W4:Y:S01]  /*00d0*/  LDG.E R2, desc[UR4][R2.64] ;  /* 0x0000000402027981 */ /* 0x002f22000c1e1900 */
[----:B--2---:R-:W-:-:S06]  /*00e0*/  IMAD.WIDE R4, R9, 0x4, R4 ;  /* 0x0000000409047825 */ /* 0x004fcc00078e0204 */
[----:B------:R-:W4:Y:S01]  /*00f0*/  LDG.E R5, desc[UR4][R4.64] ;  /* 0x0000000404057981 */ /* 0x000f22000c1e1900 */
[----:B---3--:R-:W-:-:S04]  /*0100*/  IMAD.WIDE R6, R9, 0x4, R6 ;  /* 0x0000000409067825 */ /* 0x008fc800078e0206 */
[----:B----4-:R-:W-:-:S05]  /*0110*/  FADD R9, R2, R5 ;  /* 0x0000000502097221 */ /* 0x010fca0000000000 */
[----:B------:R-:W-:Y:S01]  /*0120*/  STG.E desc[UR4][R6.64], R9 ;  /* 0x0000000906007986 */ /* 0x000fe2000c101904 */
[----:B------:R-:W-:Y:S05]  /*0130*/  EXIT ;  /* 0x000000000000794d */ /* 0x000fea0003800000 */
.L_x_0:
[----:B------:R-:W-:-:S00]  /*0140*/  BRA `(.L_x_0) ;  /* 0xfffffffc00fc7947 */ /* 0x000fc0000383ffff */
[----:B------:R-:W-:-:S00]  /*0150*/  NOP ;  /* 0x0000000000007918 */ /* 0x000fc00000000000 */
        /* <DEDUP_REMOVED lines=10> */
.L_x_1:


//--------------------- .nv.shared.reserved.0     --------------------------
	.section	.nv.shared.reserved.0,"aw",@nobits
	.weak		__nv_reservedSMEM_offset_0_alias
	.size		__nv_reservedSMEM_offset_0_alias, 0, 64
	.other		__nv_reservedSMEM_offset_0_alias,@"STO_CUDA_RESERVED_SHARED STV_DEFAULT"
__nv_reservedSMEM_offset_0_alias:
	.zero		0
	.zero		64


//--------------------- .nv.constant0._Z12vectorialSumPfS_S_i --------------------------
	.section	.nv.constant0._Z12vectorialSumPfS_S_i,"a",@progbits
	.sectionflags	@""
	.align	4
.nv.constant0._Z12vectorialSumPfS_S_i:
	.zero		924


//--------------------- SYMBOLS --------------------------

	.type		.nv.reservedSmem.offset0,@object
	.size		.nv.reservedSmem.offset0,0x4
